	.headerflags	@"EF_CUDA_TEXMODE_UNIFIED EF_CUDA_64BIT_ADDRESS EF_CUDA_ACCELERATORS EF_CUDA_SM90 EF_CUDA_VIRTUAL_SM(EF_CUDA_SM90)"
	.elftype	@"ET_EXEC"


//--------------------- .nv.info                  --------------------------
	.section	.nv.info,"",@"SHT_CUDA_INFO"
	.align	4


	//----- nvinfo : EIATTR_REGCOUNT
	.align		4
        /*0000*/ 	.byte	0x04, 0x2f
        /*0002*/ 	.short	(.L_3 - .L_2)
	.align		4
.L_2:
        /*0004*/ 	.word	index@(triton_poi_fused__native_batch_norm_legit_no_training_relu_21)
        /*0008*/ 	.word	0x00000011


	//----- nvinfo : EIATTR_MIN_STACK_SIZE
	.align		4
.L_3:
        /*000c*/ 	.byte	0x04, 0x12
        /*000e*/ 	.short	(.L_5 - .L_4)
	.align		4
.L_4:
        /*0010*/ 	.word	index@(triton_poi_fused__native_batch_norm_legit_no_training_relu_21)
        /*0014*/ 	.word	0x00000000


	//----- nvinfo : EIATTR_FRAME_SIZE
	.align		4
.L_5:
        /*0018*/ 	.byte	0x04, 0x11
        /*001a*/ 	.short	(.L_7 - .L_6)
	.align		4
.L_6:
        /*001c*/ 	.word	index@(triton_poi_fused__native_batch_norm_legit_no_training_relu_21)
        /*0020*/ 	.word	0x00000000


	//----- nvinfo : EIATTR_MIN_STACK_SIZE
	.align		4
.L_7:
        /*0024*/ 	.byte	0x04, 0x12
        /*0026*/ 	.short	(.L_9 - .L_8)
	.align		4
.L_8:
        /*0028*/ 	.word	index@(triton_poi_fused__native_batch_norm_legit_no_training_relu_21)
        /*002c*/ 	.word	0x00000000
.L_9:


//--------------------- .nv.info.triton_poi_fused__native_batch_norm_legit_no_training_relu_21 --------------------------
	.section	.nv.info.triton_poi_fused__native_batch_norm_legit_no_training_relu_21,"",@"SHT_CUDA_INFO"
	.sectionflags	@""
	.align	4


	//----- nvinfo : EIATTR_CUDA_API_VERSION
	.align		4
        /*0000*/ 	.byte	0x04, 0x37
        /*0002*/ 	.short	(.L_11 - .L_10)
.L_10:
        /*0004*/ 	.word	0x0000007c


	//----- nvinfo : EIATTR_KPARAM_INFO
	.align		4
.L_11:
        /*0008*/ 	.byte	0x04, 0x17
        /*000a*/ 	.short	(.L_13 - .L_12)
.L_12:
        /*000c*/ 	.word	0x00000000
        /*0010*/ 	.short	0x0006
        /*0012*/ 	.short	0x0030
        /*0014*/ 	.byte	0x00, 0xf0, 0x11, 0x00


	//----- nvinfo : EIATTR_KPARAM_INFO
	.align		4
.L_13:
        /*0018*/ 	.byte	0x04, 0x17
        /*001a*/ 	.short	(.L_15 - .L_14)
.L_14:
        /*001c*/ 	.word	0x00000000
        /*0020*/ 	.short	0x0005
        /*0022*/ 	.short	0x0028
        /*0024*/ 	.byte	0x00, 0xf4, 0x21, 0x00


	//----- nvinfo : EIATTR_KPARAM_INFO
	.align		4
.L_15:
        /*0028*/ 	.byte	0x04, 0x17
        /*002a*/ 	.short	(.L_17 - .L_16)
.L_16:
        /*002c*/ 	.word	0x00000000
        /*0030*/ 	.short	0x0004
        /*0032*/ 	.short	0x0020
        /*0034*/ 	.byte	0x00, 0xf4, 0x21, 0x00


	//----- nvinfo : EIATTR_KPARAM_INFO
	.align		4
.L_17:
        /*0038*/ 	.byte	0x04, 0x17
        /*003a*/ 	.short	(.L_19 - .L_18)
.L_18:
        /*003c*/ 	.word	0x00000000
        /*0040*/ 	.short	0x0003
        /*0042*/ 	.short	0x0018
        /*0044*/ 	.byte	0x00, 0xf4, 0x21, 0x00


	//----- nvinfo : EIATTR_KPARAM_INFO
	.align		4
.L_19:
        /*0048*/ 	.byte	0x04, 0x17
        /*004a*/ 	.short	(.L_21 - .L_20)
.L_20:
        /*004c*/ 	.word	0x00000000
        /*0050*/ 	.short	0x0002
        /*0052*/ 	.short	0x0010
        /*0054*/ 	.byte	0x00, 0xf4, 0x21, 0x00


	//----- nvinfo : EIATTR_KPARAM_INFO
	.align		4
.L_21:
        /*0058*/ 	.byte	0x04, 0x17
        /*005a*/ 	.short	(.L_23 - .L_22)
.L_22:
        /*005c*/ 	.word	0x00000000
        /*0060*/ 	.short	0x0001
        /*0062*/ 	.short	0x0008
        /*0064*/ 	.byte	0x00, 0xf4, 0x21, 0x00


	//----- nvinfo : EIATTR_KPARAM_INFO
	.align		4
.L_23:
        /*0068*/ 	.byte	0x04, 0x17
        /*006a*/ 	.short	(.L_25 - .L_24)
.L_24:
        /*006c*/ 	.word	0x00000000
        /*0070*/ 	.short	0x0000
        /*0072*/ 	.short	0x0000
        /*0074*/ 	.byte	0x00, 0xf4, 0x21, 0x00


	//----- nvinfo : EIATTR_SPARSE_MMA_MASK
	.align		4
.L_25:
        /*0078*/ 	.byte	0x03, 0x50
        /*007a*/ 	.short	0x0000


	//----- nvinfo : EIATTR_MAXREG_COUNT
	.align		4
        /*007c*/ 	.byte	0x03, 0x1b
        /*007e*/ 	.short	0x00ff


	//----- nvinfo : EIATTR_EXIT_INSTR_OFFSETS
	.align		4
        /*0080*/ 	.byte	0x04, 0x1c
        /*0082*/ 	.short	(.L_27 - .L_26)


	//   ....[0]....
.L_26:
        /*0084*/ 	.word	0x00000350


	//----- nvinfo : EIATTR_REQNTID
	.align		4
.L_27:
        /*0088*/ 	.byte	0x04, 0x10
        /*008a*/ 	.short	(.L_29 - .L_28)
.L_28:
        /*008c*/ 	.word	0x00000100
        /*0090*/ 	.word	0x00000001
        /*0094*/ 	.word	0x00000001


	//----- nvinfo : EIATTR_CBANK_PARAM_SIZE
	.align		4
.L_29:
        /*0098*/ 	.byte	0x03, 0x19
        /*009a*/ 	.short	0x0034


	//----- nvinfo : EIATTR_PARAM_CBANK
	.align		4
        /*009c*/ 	.byte	0x04, 0x0a
        /*009e*/ 	.short	(.L_31 - .L_30)
	.align		4
.L_30:
        /*00a0*/ 	.word	index@(.nv.constant0.triton_poi_fused__native_batch_norm_legit_no_training_relu_21)
        /*00a4*/ 	.short	0x0210
        /*00a6*/ 	.short	0x0034


	//----- nvinfo : EIATTR_SW_WAR
	.align		4
.L_31:
        /*00a8*/ 	.byte	0x04, 0x36
        /*00aa*/ 	.short	(.L_33 - .L_32)
.L_32:
        /*00ac*/ 	.word	0x00000008
.L_33:


//--------------------- .nv.callgraph             --------------------------
	.section	.nv.callgraph,"",@"SHT_CUDA_CALLGRAPH"
	.align	4
	.sectionentsize	8
	.align		4
        /*0000*/ 	.word	0x00000000
	.align		4
        /*0004*/ 	.word	0xffffffff
	.align		4
        /*0008*/ 	.word	0x00000000
	.align		4
        /*000c*/ 	.word	0xfffffffe
	.align		4
        /*0010*/ 	.word	0x00000000
	.align		4
        /*0014*/ 	.word	0xfffffffd
	.align		4
        /*0018*/ 	.word	0x00000000
	.align		4
        /*001c*/ 	.word	0xfffffffc


//--------------------- .nv.constant4             --------------------------
	.section	.nv.constant4,"a",@progbits
	.align	8
	.align		8
.nv.constant4:
        /*0000*/ 	.dword	_$_str
	.align		8
        /*0008*/ 	.dword	_$_str_$_2


//--------------------- .text.triton_poi_fused__native_batch_norm_legit_no_training_relu_21 --------------------------
	.section	.text.triton_poi_fused__native_batch_norm_legit_no_training_relu_21,"ax",@progbits
	.align	128
        .global         triton_poi_fused__native_batch_norm_legit_no_training_relu_21
        .type           triton_poi_fused__native_batch_norm_legit_no_training_relu_21,@function
        .size           triton_poi_fused__native_batch_norm_legit_no_training_relu_21,(.L_x_1 - triton_poi_fused__native_batch_norm_legit_no_training_relu_21)
        .other          triton_poi_fused__native_batch_norm_legit_no_training_relu_21,@"STO_CUDA_ENTRY STV_DEFAULT"
triton_poi_fused__native_batch_norm_legit_no_training_relu_21:
.text.triton_poi_fused__native_batch_norm_legit_no_training_relu_21:
[----:B------:R-:W-:Y:S01]  /*0000*/  LDC R1, c[0x0][0x28] ;  /* 0x00000a00ff017b82 */ /* 0x000fe20000000800 */
[----:B------:R-:W1:Y:S07]  /*0010*/  S2R R0, SR_TID.X ;  /* 0x0000000000007919 */ /* 0x000e6e0000002100 */
[----:B------:R-:W2:Y:S01]  /*0020*/  LDC.64 R6, c[0x0][0x220] ;  /* 0x00008800ff067b82 */ /* 0x000ea20000000a00 */
[----:B------:R-:W-:Y:S01]  /*0030*/  ULDC.64 UR4, c[0x0][0x208] ;  /* 0x0000820000047ab9 */ /* 0x000fe20000000a00 */
[----:B------:R-:W3:Y:S06]  /*0040*/  S2R R5, SR_CTAID.X ;  /* 0x0000000000057919 */ /* 0x000eec0000002500 */
[----:B------:R-:W4:Y:S08]  /*0050*/  LDC.64 R8, c[0x0][0x228] ;  /* 0x00008a00ff087b82 */ /* 0x000f300000000a00 */
[----:B------:R-:W5:Y:S01]  /*0060*/  LDC.64 R10, c[0x0][0x230] ;  /* 0x00008c00ff0a7b82 */ /* 0x000f620000000a00 */
[----:B-1----:R-:W-:-:S02]  /*0070*/  SHF.L.U32 R0, R0, 0x1, RZ ;  /* 0x0000000100007819 */ /* 0x002fc400000006ff */
[----:B---3--:R-:W-:Y:S02]  /*0080*/  SHF.R.S32.HI R3, RZ, 0x16, R5 ;  /* 0x00000016ff037819 */ /* 0x008fe40000011405 */
[----:B------:R-:W-:Y:S02]  /*0090*/  LOP3.LUT R0, R0, 0x1fe, RZ, 0xc0, !PT ;  /* 0x000001fe00007812 */ /* 0x000fe400078ec0ff */
[----:B------:R-:W-:Y:S02]  /*00a0*/  SGXT R3, R3, 0x1 ;  /* 0x000000010303781a */ /* 0x000fe40000000200 */
[----:B------:R-:W-:Y:S02]  /*00b0*/  LEA R0, R5, R0, 0x9 ;  /* 0x0000000005007211 */ /* 0x000fe400078e48ff */
[----:B------:R-:W1:Y:S02]  /*00c0*/  LDC.64 R4, c[0x0][0x218] ;  /* 0x00008600ff047b82 */ /* 0x000e640000000a00 */
[----:B------:R-:W-:-:S04]  /*00d0*/  LEA.HI R3, R3, R0, RZ, 0x8 ;  /* 0x0000000003037211 */ /* 0x000fc800078f40ff */
[----:B------:R-:W-:-:S04]  /*00e0*/  SHF.R.S32.HI R3, RZ, 0x8, R3 ;  /* 0x00000008ff037819 */ /* 0x000fc80000011403 */
[----:B------:R-:W-:-:S04]  /*00f0*/  LEA.HI R2, R3, R3, RZ, 0x8 ;  /* 0x0000000303027211 */ /* 0x000fc800078f40ff */
[----:B------:R-:W-:-:S04]  /*0100*/  LOP3.LUT R2, R2, 0xffffff00, RZ, 0xc0, !PT ;  /* 0xffffff0002027812 */ /* 0x000fc800078ec0ff */
[----:B------:R-:W-:Y:S02]  /*0110*/  IADD3 R13, R3, -R2, RZ ;  /* 0x80000002030d7210 */ /* 0x000fe40007ffe0ff */
[----:B------:R-:W3:Y:S03]  /*0120*/  LDC.64 R2, c[0x0][0x210] ;  /* 0x00008400ff027b82 */ /* 0x000ee60000000a00 */
[----:B--2---:R-:W-:-:S06]  /*0130*/  IMAD.WIDE R6, R13, 0x4, R6 ;  /* 0x000000040d067825 */ /* 0x004fcc00078e0206 */
[----:B------:R-:W2:Y:S01]  /*0140*/  LDG.E.EL R6, desc[UR4][R6.64] ;  /* 0x0000000406067981 */ /* 0x000ea2000c2e1900 */
[----:B-1----:R-:W-:-:S05]  /*0150*/  IMAD.WIDE R4, R13, 0x4, R4 ;  /* 0x000000040d047825 */ /* 0x002fca00078e0204 */
[----:B------:R1:W2:Y:S01]  /*0160*/  LDG.E.EL R12, desc[UR4][R4.64] ;  /* 0x00000004040c7981 */ /* 0x0002a2000c2e1900 */
[----:B---3--:R-:W-:Y:S01]  /*0170*/  IMAD.WIDE R2, R0, 0x4, R2 ;  /* 0x0000000400027825 */ /* 0x008fe200078e0202 */
[----:B------:R-:W-:Y:S01]  /*0180*/  HFMA2.MMA R14, -RZ, RZ, 1.625, 0 ;  /* 0x3e800000ff0e7435 */ /* 0x000fe200000001ff */
[----:B-1----:R-:W1:Y:S04]  /*0190*/  LDC.64 R4, c[0x0][0x238] ;  /* 0x00008e00ff047b82 */ /* 0x002e680000000a00 */
[----:B------:R-:W3:Y:S01]  /*01a0*/  LDG.E.64 R2, desc[UR4][R2.64] ;  /* 0x0000000402027981 */ /* 0x000ee2000c1e1b00 */
[----:B----4-:R-:W-:-:S04]  /*01b0*/  IMAD.WIDE R8, R13, 0x4, R8 ;  /* 0x000000040d087825 */ /* 0x010fc800078e0208 */
[----:B-----5:R-:W-:Y:S02]  /*01c0*/  IMAD.WIDE R10, R13, 0x4, R10 ;  /* 0x000000040d0a7825 */ /* 0x020fe400078e020a */
[----:B------:R-:W4:Y:S04]  /*01d0*/  LDG.E.EL R8, desc[UR4][R8.64] ;  /* 0x0000000408087981 */ /* 0x000f28000c2e1900 */
[----:B------:R-:W4:Y:S01]  /*01e0*/  LDG.E.EL R11, desc[UR4][R10.64] ;  /* 0x000000040a0b7981 */ /* 0x000f22000c2e1900 */
[----:B-1----:R-:W-:-:S04]  /*01f0*/  IMAD.WIDE R4, R0, 0x4, R4 ;  /* 0x0000000400047825 */ /* 0x002fc800078e0204 */
[----:B--2---:R-:W-:-:S04]  /*0200*/  FADD R6, R6, 9.9999997473787516356e-06 ;  /* 0x3727c5ac06067421 */ /* 0x004fc80000000000 */
[----:B------:R-:W1:Y:S02]  /*0210*/  MUFU.SQRT R7, R6 ;  /* 0x0000000600077308 */ /* 0x000e640000002000 */
[C---:B-1----:R-:W-:Y:S02]  /*0220*/  FSETP.GT.AND P0, PT, R7.reuse, 8.50705917302346158658e+37, PT ;  /* 0x7e8000000700780b */ /* 0x042fe40003f04000 */
[----:B------:R-:W-:-:S11]  /*0230*/  FSETP.GEU.AND P1, PT, R7, 1.175494350822287508e-38, PT ;  /* 0x008000000700780b */ /* 0x000fd60003f2e000 */
[----:B------:R-:W-:-:S04]  /*0240*/  @P0 FMUL R7, R7, 0.25 ;  /* 0x3e80000007070820 */ /* 0x000fc80000400000 */
[----:B------:R-:W-:-:S06]  /*0250*/  @!P1 FMUL R7, R7, 16777216 ;  /* 0x4b80000007079820 */ /* 0x000fcc0000400000 */
[----:B------:R-:W1:Y:S01]  /*0260*/  MUFU.RCP R7, R7 ;  /* 0x0000000700077308 */ /* 0x000e620000001000 */
[----:B------:R-:W-:Y:S01]  /*0270*/  FSEL R14, R14, 1, P0 ;  /* 0x3f8000000e0e7808 */ /* 0x000fe20000000000 */
[----:B---3--:R-:W-:-:S04]  /*0280*/  FADD R2, R2, -R12 ;  /* 0x8000000c02027221 */ /* 0x008fc80000000000 */
[----:B------:R-:W-:Y:S01]  /*0290*/  @!P1 FMUL R14, R14, 16777216 ;  /* 0x4b8000000e0e9820 */ /* 0x000fe20000400000 */
[----:B------:R-:W-:-:S03]  /*02a0*/  FADD R3, R3, -R12 ;  /* 0x8000000c03037221 */ /* 0x000fc60000000000 */
[----:B-1----:R-:W-:-:S04]  /*02b0*/  FMUL R14, R7, R14 ;  /* 0x0000000e070e7220 */ /* 0x002fc80000400000 */
[-C--:B------:R-:W-:Y:S01]  /*02c0*/  FMUL R2, R2, R14.reuse ;  /* 0x0000000e02027220 */ /* 0x080fe20000400000 */
[----:B------:R-:W-:-:S03]  /*02d0*/  FMUL R14, R3, R14 ;  /* 0x0000000e030e7220 */ /* 0x000fc60000400000 */
[C-C-:B----4-:R-:W-:Y:S01]  /*02e0*/  FFMA R2, R8.reuse, R2, R11.reuse ;  /* 0x0000000208027223 */ /* 0x150fe2000000000b */
[----:B------:R-:W-:-:S04]  /*02f0*/  FFMA R14, R8, R14, R11 ;  /* 0x0000000e080e7223 */ /* 0x000fc8000000000b */
[----:B------:R-:W-:Y:S02]  /*0300*/  FSETP.GEU.AND P0, PT, R2, RZ, PT ;  /* 0x000000ff0200720b */ /* 0x000fe40003f0e000 */
[----:B------:R-:W-:Y:S02]  /*0310*/  FSETP.GEU.AND P1, PT, R14, RZ, PT ;  /* 0x000000ff0e00720b */ /* 0x000fe40003f2e000 */
[----:B------:R-:W-:Y:S02]  /*0320*/  FSEL R2, R2, RZ, P0 ;  /* 0x000000ff02027208 */ /* 0x000fe40000000000 */
[----:B------:R-:W-:-:S05]  /*0330*/  FSEL R3, R14, RZ, P1 ;  /* 0x000000ff0e037208 */ /* 0x000fca0000800000 */
[----:B------:R-:W-:Y:S01]  /*0340*/  STG.E.64 desc[UR4][R4.64], R2 ;  /* 0x0000000204007986 */ /* 0x000fe2000c101b04 */
[----:B------:R-:W-:Y:S05]  /*0350*/  EXIT ;  /* 0x000000000000794d */ /* 0x000fea0003800000 */
.L_x_0:
[----:B------:R-:W-:-:S00]  /*0360*/  BRA `(.L_x_0) ;  /* 0xfffffffc00fc7947 */ /* 0x000fc0000383ffff */
[----:B------:R-:W-:-:S00]  /*0370*/  NOP ;  /* 0x0000000000007918 */ /* 0x000fc00000000000 */
        /* <DEDUP_REMOVED lines=8> */
.L_x_1:


//--------------------- .nv.global.init           --------------------------
	.section	.nv.global.init,"aw",@progbits
.nv.global.init:
	.type		_$_str,@object
	.size		_$_str,(_$_str_$_2 - _$_str)
_$_str:
        /*0000*/ 	.byte	0x5f, 0x5f, 0x43, 0x55, 0x44, 0x41, 0x5f, 0x46, 0x54, 0x5a, 0x00
	.type		_$_str_$_2,@object
	.size		_$_str_$_2,(.L_1 - _$_str_$_2)
_$_str_$_2:
        /*000b*/ 	.byte	0x5f, 0x5f, 0x43, 0x55, 0x44, 0x41, 0x5f, 0x50, 0x52, 0x45, 0x43, 0x5f, 0x53, 0x51, 0x52, 0x54
        /*001b*/ 	.byte	0x00
.L_1:


//--------------------- .nv.constant0.triton_poi_fused__native_batch_norm_legit_no_training_relu_21 --------------------------
	.section	.nv.constant0.triton_poi_fused__native_batch_norm_legit_no_training_relu_21,"a",@progbits
	.sectionflags	@""
	.align	4
.nv.constant0.triton_poi_fused__native_batch_norm_legit_no_training_relu_21:
	.zero		580
